	.headerflags	@"EF_CUDA_TEXMODE_UNIFIED EF_CUDA_64BIT_ADDRESS EF_CUDA_ACCELERATORS EF_CUDA_SM90 EF_CUDA_VIRTUAL_SM(EF_CUDA_SM90)"
	.elftype	@"ET_EXEC"


//--------------------- .nv.info                  --------------------------
	.section	.nv.info,"",@"SHT_CUDA_INFO"
	.align	4


	//----- nvinfo : EIATTR_REGCOUNT
	.align		4
        /*0000*/ 	.byte	0x04, 0x2f
        /*0002*/ 	.short	(.L_3 - .L_2)
	.align		4
.L_2:
        /*0004*/ 	.word	index@(triton_poi_fused__native_batch_norm_legit_no_training_add_6)
        /*0008*/ 	.word	0x00000020


	//----- nvinfo : EIATTR_MIN_STACK_SIZE
	.align		4
.L_3:
        /*000c*/ 	.byte	0x04, 0x12
        /*000e*/ 	.short	(.L_5 - .L_4)
	.align		4
.L_4:
        /*0010*/ 	.word	index@(triton_poi_fused__native_batch_norm_legit_no_training_add_6)
        /*0014*/ 	.word	0x00000000


	//----- nvinfo : EIATTR_FRAME_SIZE
	.align		4
.L_5:
        /*0018*/ 	.byte	0x04, 0x11
        /*001a*/ 	.short	(.L_7 - .L_6)
	.align		4
.L_6:
        /*001c*/ 	.word	index@(triton_poi_fused__native_batch_norm_legit_no_training_add_6)
        /*0020*/ 	.word	0x00000000


	//----- nvinfo : EIATTR_MIN_STACK_SIZE
	.align		4
.L_7:
        /*0024*/ 	.byte	0x04, 0x12
        /*0026*/ 	.short	(.L_9 - .L_8)
	.align		4
.L_8:
        /*0028*/ 	.word	index@(triton_poi_fused__native_batch_norm_legit_no_training_add_6)
        /*002c*/ 	.word	0x00000000
.L_9:


//--------------------- .nv.info.triton_poi_fused__native_batch_norm_legit_no_training_add_6 --------------------------
	.section	.nv.info.triton_poi_fused__native_batch_norm_legit_no_training_add_6,"",@"SHT_CUDA_INFO"
	.sectionflags	@""
	.align	4


	//----- nvinfo : EIATTR_CUDA_API_VERSION
	.align		4
        /*0000*/ 	.byte	0x04, 0x37
        /*0002*/ 	.short	(.L_11 - .L_10)
.L_10:
        /*0004*/ 	.word	0x0000007c


	//----- nvinfo : EIATTR_KPARAM_INFO
	.align		4
.L_11:
        /*0008*/ 	.byte	0x04, 0x17
        /*000a*/ 	.short	(.L_13 - .L_12)
.L_12:
        /*000c*/ 	.word	0x00000000
        /*0010*/ 	.short	0x000b
        /*0012*/ 	.short	0x0058
        /*0014*/ 	.byte	0x00, 0xf0, 0x11, 0x00


	//----- nvinfo : EIATTR_KPARAM_INFO
	.align		4
.L_13:
        /*0018*/ 	.byte	0x04, 0x17
        /*001a*/ 	.short	(.L_15 - .L_14)
.L_14:
        /*001c*/ 	.word	0x00000000
        /*0020*/ 	.short	0x000a
        /*0022*/ 	.short	0x0050
        /*0024*/ 	.byte	0x00, 0xf4, 0x21, 0x00


	//----- nvinfo : EIATTR_KPARAM_INFO
	.align		4
.L_15:
        /*0028*/ 	.byte	0x04, 0x17
        /*002a*/ 	.short	(.L_17 - .L_16)
.L_16:
        /*002c*/ 	.word	0x00000000
        /*0030*/ 	.short	0x0009
        /*0032*/ 	.short	0x0048
        /*0034*/ 	.byte	0x00, 0xf4, 0x21, 0x00


	//----- nvinfo : EIATTR_KPARAM_INFO
	.align		4
.L_17:
        /*0038*/ 	.byte	0x04, 0x17
        /*003a*/ 	.short	(.L_19 - .L_18)
.L_18:
        /*003c*/ 	.word	0x00000000
        /*0040*/ 	.short	0x0008
        /*0042*/ 	.short	0x0040
        /*0044*/ 	.byte	0x00, 0xf4, 0x21, 0x00


	//----- nvinfo : EIATTR_KPARAM_INFO
	.align		4
.L_19:
        /*0048*/ 	.byte	0x04, 0x17
        /*004a*/ 	.short	(.L_21 - .L_20)
.L_20:
        /*004c*/ 	.word	0x00000000
        /*0050*/ 	.short	0x0007
        /*0052*/ 	.short	0x0038
        /*0054*/ 	.byte	0x00, 0xf4, 0x21, 0x00


	//----- nvinfo : EIATTR_KPARAM_INFO
	.align		4
.L_21:
        /*0058*/ 	.byte	0x04, 0x17
        /*005a*/ 	.short	(.L_23 - .L_22)
.L_22:
        /*005c*/ 	.word	0x00000000
        /*0060*/ 	.short	0x0006
        /*0062*/ 	.short	0x0030
        /*0064*/ 	.byte	0x00, 0xf4, 0x21, 0x00


	//----- nvinfo : EIATTR_KPARAM_INFO
	.align		4
.L_23:
        /*0068*/ 	.byte	0x04, 0x17
        /*006a*/ 	.short	(.L_25 - .L_24)
.L_24:
        /*006c*/ 	.word	0x00000000
        /*0070*/ 	.short	0x0005
        /*0072*/ 	.short	0x0028
        /*0074*/ 	.byte	0x00, 0xf4, 0x21, 0x00


	//----- nvinfo : EIATTR_KPARAM_INFO
	.align		4
.L_25:
        /*0078*/ 	.byte	0x04, 0x17
        /*007a*/ 	.short	(.L_27 - .L_26)
.L_26:
        /*007c*/ 	.word	0x00000000
        /*0080*/ 	.short	0x0004
        /*0082*/ 	.short	0x0020
        /*0084*/ 	.byte	0x00, 0xf4, 0x21, 0x00


	//----- nvinfo : EIATTR_KPARAM_INFO
	.align		4
.L_27:
        /*0088*/ 	.byte	0x04, 0x17
        /*008a*/ 	.short	(.L_29 - .L_28)
.L_28:
        /*008c*/ 	.word	0x00000000
        /*0090*/ 	.short	0x0003
        /*0092*/ 	.short	0x0018
        /*0094*/ 	.byte	0x00, 0xf4, 0x21, 0x00


	//----- nvinfo : EIATTR_KPARAM_INFO
	.align		4
.L_29:
        /*0098*/ 	.byte	0x04, 0x17
        /*009a*/ 	.short	(.L_31 - .L_30)
.L_30:
        /*009c*/ 	.word	0x00000000
        /*00a0*/ 	.short	0x0002
        /*00a2*/ 	.short	0x0010
        /*00a4*/ 	.byte	0x00, 0xf4, 0x21, 0x00


	//----- nvinfo : EIATTR_KPARAM_INFO
	.align		4
.L_31:
        /*00a8*/ 	.byte	0x04, 0x17
        /*00aa*/ 	.short	(.L_33 - .L_32)
.L_32:
        /*00ac*/ 	.word	0x00000000
        /*00b0*/ 	.short	0x0001
        /*00b2*/ 	.short	0x0008
        /*00b4*/ 	.byte	0x00, 0xf4, 0x21, 0x00


	//----- nvinfo : EIATTR_KPARAM_INFO
	.align		4
.L_33:
        /*00b8*/ 	.byte	0x04, 0x17
        /*00ba*/ 	.short	(.L_35 - .L_34)
.L_34:
        /*00bc*/ 	.word	0x00000000
        /*00c0*/ 	.short	0x0000
        /*00c2*/ 	.short	0x0000
        /*00c4*/ 	.byte	0x00, 0xf4, 0x21, 0x00


	//----- nvinfo : EIATTR_SPARSE_MMA_MASK
	.align		4
.L_35:
        /*00c8*/ 	.byte	0x03, 0x50
        /*00ca*/ 	.short	0x0000


	//----- nvinfo : EIATTR_MAXREG_COUNT
	.align		4
        /*00cc*/ 	.byte	0x03, 0x1b
        /*00ce*/ 	.short	0x00ff


	//----- nvinfo : EIATTR_EXIT_INSTR_OFFSETS
	.align		4
        /*00d0*/ 	.byte	0x04, 0x1c
        /*00d2*/ 	.short	(.L_37 - .L_36)


	//   ....[0]....
.L_36:
        /*00d4*/ 	.word	0x00000850


	//   ....[1]....
        /*00d8*/ 	.word	0x00000870


	//----- nvinfo : EIATTR_REQNTID
	.align		4
.L_37:
        /*00dc*/ 	.byte	0x04, 0x10
        /*00de*/ 	.short	(.L_39 - .L_38)
.L_38:
        /*00e0*/ 	.word	0x00000080
        /*00e4*/ 	.word	0x00000001
        /*00e8*/ 	.word	0x00000001


	//----- nvinfo : EIATTR_CBANK_PARAM_SIZE
	.align		4
.L_39:
        /*00ec*/ 	.byte	0x03, 0x19
        /*00ee*/ 	.short	0x005c


	//----- nvinfo : EIATTR_PARAM_CBANK
	.align		4
        /*00f0*/ 	.byte	0x04, 0x0a
        /*00f2*/ 	.short	(.L_41 - .L_40)
	.align		4
.L_40:
        /*00f4*/ 	.word	index@(.nv.constant0.triton_poi_fused__native_batch_norm_legit_no_training_add_6)
        /*00f8*/ 	.short	0x0210
        /*00fa*/ 	.short	0x005c


	//----- nvinfo : EIATTR_SW_WAR
	.align		4
.L_41:
        /*00fc*/ 	.byte	0x04, 0x36
        /*00fe*/ 	.short	(.L_43 - .L_42)
.L_42:
        /*0100*/ 	.word	0x00000008
.L_43:


//--------------------- .nv.callgraph             --------------------------
	.section	.nv.callgraph,"",@"SHT_CUDA_CALLGRAPH"
	.align	4
	.sectionentsize	8
	.align		4
        /*0000*/ 	.word	0x00000000
	.align		4
        /*0004*/ 	.word	0xffffffff
	.align		4
        /*0008*/ 	.word	0x00000000
	.align		4
        /*000c*/ 	.word	0xfffffffe
	.align		4
        /*0010*/ 	.word	0x00000000
	.align		4
        /*0014*/ 	.word	0xfffffffd
	.align		4
        /*0018*/ 	.word	0x00000000
	.align		4
        /*001c*/ 	.word	0xfffffffc


//--------------------- .nv.constant4             --------------------------
	.section	.nv.constant4,"a",@progbits
	.align	8
	.align		8
.nv.constant4:
        /*0000*/ 	.dword	_$_str
	.align		8
        /*0008*/ 	.dword	_$_str_$_2


//--------------------- .text.triton_poi_fused__native_batch_norm_legit_no_training_add_6 --------------------------
	.section	.text.triton_poi_fused__native_batch_norm_legit_no_training_add_6,"ax",@progbits
	.align	128
        .global         triton_poi_fused__native_batch_norm_legit_no_training_add_6
        .type           triton_poi_fused__native_batch_norm_legit_no_training_add_6,@function
        .size           triton_poi_fused__native_batch_norm_legit_no_training_add_6,(.L_x_1 - triton_poi_fused__native_batch_norm_legit_no_training_add_6)
        .other          triton_poi_fused__native_batch_norm_legit_no_training_add_6,@"STO_CUDA_ENTRY STV_DEFAULT"
triton_poi_fused__native_batch_norm_legit_no_training_add_6:
.text.triton_poi_fused__native_batch_norm_legit_no_training_add_6:
[----:B------:R-:W0:Y:S01]  /*0000*/  LDC R1, c[0x0][0x28] ;  /* 0x00000a00ff017b82 */ /* 0x000e220000000800 */
[----:B------:R-:W1:Y:S07]  /*0010*/  S2R R0, SR_TID.X ;  /* 0x0000000000007919 */ /* 0x000e6e0000002100 */
[----:B------:R-:W2:Y:S01]  /*0020*/  LDC.64 R6, c[0x0][0x220] ;  /* 0x00008800ff067b82 */ /* 0x000ea20000000a00 */
[----:B------:R-:W-:Y:S01]  /*0030*/  ULDC.64 UR4, c[0x0][0x208] ;  /* 0x0000820000047ab9 */ /* 0x000fe20000000a00 */
[----:B------:R-:W3:Y:S06]  /*0040*/  S2R R3, SR_CTAID.X ;  /* 0x0000000000037919 */ /* 0x000eec0000002500 */
[----:B------:R-:W4:Y:S01]  /*0050*/  LDC.64 R12, c[0x0][0x248] ;  /* 0x00009200ff0c7b82 */ /* 0x000f220000000a00 */
[----:B------:R-:W-:-:S02]  /*0060*/  CS2R R22, SRZ ;  /* 0x0000000000167805 */ /* 0x000fc4000001ff00 */
[----:B------:R-:W-:-:S05]  /*0070*/  CS2R R10, SRZ ;  /* 0x00000000000a7805 */ /* 0x000fca000001ff00 */
[----:B------:R-:W5:Y:S08]  /*0080*/  LDC.64 R8, c[0x0][0x240] ;  /* 0x00009000ff087b82 */ /* 0x000f700000000a00 */
[----:B------:R-:W4:Y:S01]  /*0090*/  LDC.64 R14, c[0x0][0x228] ;  /* 0x00008a00ff0e7b82 */ /* 0x000f220000000a00 */
[----:B-1----:R-:W-:Y:S01]  /*00a0*/  SHF.L.U32 R0, R0, 0x1, RZ ;  /* 0x0000000100007819 */ /* 0x002fe200000006ff */
[----:B------:R-:W-:-:S06]  /*00b0*/  HFMA2.MMA R24, -RZ, RZ, 0, 0 ;  /* 0x00000000ff187435 */ /* 0x000fcc00000001ff */
[----:B------:R-:W1:Y:S01]  /*00c0*/  LDC.64 R20, c[0x0][0x250] ;  /* 0x00009400ff147b82 */ /* 0x000e620000000a00 */
[----:B------:R-:W-:-:S04]  /*00d0*/  LOP3.LUT R0, R0, 0xfe, RZ, 0xc0, !PT ;  /* 0x000000fe00007812 */ /* 0x000fc800078ec0ff */
[----:B---3--:R-:W-:-:S04]  /*00e0*/  LEA R4, R3, R0, 0x8 ;  /* 0x0000000003047211 */ /* 0x008fc800078e40ff */
[----:B------:R-:W-:Y:S01]  /*00f0*/  IADD3 R25, R4, 0x1, RZ ;  /* 0x0000000104197810 */ /* 0x000fe20007ffe0ff */
[C---:B------:R-:W-:Y:S01]  /*0100*/  IMAD.HI R0, R4.reuse, 0x2e8ba2e9, RZ ;  /* 0x2e8ba2e904007827 */ /* 0x040fe200078e02ff */
[----:B------:R-:W-:-:S03]  /*0110*/  ISETP.GE.AND P0, PT, R4, 0x2c00, PT ;  /* 0x00002c000400780c */ /* 0x000fc60003f06270 */
[----:B------:R-:W-:Y:S01]  /*0120*/  IMAD.HI R2, R25, 0x2e8ba2e9, RZ ;  /* 0x2e8ba2e919027827 */ /* 0x000fe200078e02ff */
[----:B------:R-:W-:-:S04]  /*0130*/  SHF.R.S32.HI R3, RZ, 0x1, R0 ;  /* 0x00000001ff037819 */ /* 0x000fc80000011400 */
[----:B------:R-:W-:Y:S02]  /*0140*/  SHF.R.S32.HI R5, RZ, 0x1, R2 ;  /* 0x00000001ff057819 */ /* 0x000fe40000011402 */
[----:B------:R-:W-:Y:S02]  /*0150*/  LEA.HI R3, R0, R3, RZ, 0x1 ;  /* 0x0000000300037211 */ /* 0x000fe400078f08ff */
[----:B------:R-:W-:-:S03]  /*0160*/  LEA.HI R0, R2, R5, RZ, 0x1 ;  /* 0x0000000502007211 */ /* 0x000fc600078f08ff */
[----:B------:R-:W-:Y:S01]  /*0170*/  IMAD R27, R3, -0xb, R4 ;  /* 0xfffffff5031b7824 */ /* 0x000fe200078e0204 */
[----:B------:R-:W-:Y:S01]  /*0180*/  CS2R R2, SRZ ;  /* 0x0000000000027805 */ /* 0x000fe2000001ff00 */
[----:B------:R-:W-:Y:S02]  /*0190*/  IMAD R25, R0, -0xb, R25 ;  /* 0xfffffff500197824 */ /* 0x000fe400078e0219 */
[----:B--2---:R-:W-:-:S04]  /*01a0*/  IMAD.WIDE R16, R27, 0x4, R6 ;  /* 0x000000041b107825 */ /* 0x004fc800078e0206 */
[----:B------:R-:W-:Y:S01]  /*01b0*/  IMAD.WIDE R18, R25, 0x4, R6 ;  /* 0x0000000419127825 */ /* 0x000fe200078e0206 */
[----:B------:R5:W2:Y:S01]  /*01c0*/  @!P0 LDG.E.EL R2, desc[UR4][R16.64] ;  /* 0x0000000410028981 */ /* 0x000aa2000c2e1900 */
[----:B------:R-:W3:Y:S03]  /*01d0*/  LDC.64 R6, c[0x0][0x218] ;  /* 0x00008600ff067b82 */ /* 0x000ee60000000a00 */
[----:B------:R1:W2:Y:S01]  /*01e0*/  @!P0 LDG.E.EL R3, desc[UR4][R18.64] ;  /* 0x0000000412038981 */ /* 0x0002a2000c2e1900 */
[----:B----4-:R-:W-:-:S04]  /*01f0*/  IMAD.WIDE R28, R27, 0x4, R12 ;  /* 0x000000041b1c7825 */ /* 0x010fc800078e020c */
[C---:B------:R-:W-:Y:S01]  /*0200*/  IMAD.WIDE R12, R25.reuse, 0x4, R12 ;  /* 0x00000004190c7825 */ /* 0x040fe200078e020c */
[----:B------:R-:W4:Y:S04]  /*0210*/  @!P0 LDG.E.EL R10, desc[UR4][R28.64] ;  /* 0x000000041c0a8981 */ /* 0x000f28000c2e1900 */
[----:B------:R1:W4:Y:S01]  /*0220*/  @!P0 LDG.E.EL R22, desc[UR4][R12.64] ;  /* 0x000000040c168981 */ /* 0x000322000c2e1900 */
[----:B-----5:R-:W-:-:S04]  /*0230*/  IMAD.WIDE R16, R25, 0x4, R8 ;  /* 0x0000000419107825 */ /* 0x020fc800078e0208 */
[C---:B01----:R-:W-:Y:S01]  /*0240*/  IMAD.WIDE R18, R27.reuse, 0x4, R8 ;  /* 0x000000041b127825 */ /* 0x043fe200078e0208 */
[----:B------:R3:W5:Y:S01]  /*0250*/  @!P0 LDG.E.EL R24, desc[UR4][R16.64] ;  /* 0x0000000410188981 */ /* 0x000762000c2e1900 */
[----:B------:R-:W0:Y:S03]  /*0260*/  LDC.64 R12, c[0x0][0x230] ;  /* 0x00008c00ff0c7b82 */ /* 0x000e260000000a00 */
[----:B------:R0:W5:Y:S01]  /*0270*/  @!P0 LDG.E.EL R23, desc[UR4][R18.64] ;  /* 0x0000000412178981 */ /* 0x000162000c2e1900 */
[----:B------:R-:W-:Y:S01]  /*0280*/  CS2R R8, SRZ ;  /* 0x0000000000087805 */ /* 0x000fe2000001ff00 */
[----:B------:R-:W-:Y:S01]  /*0290*/  IMAD.WIDE R28, R27, 0x4, R14 ;  /* 0x000000041b1c7825 */ /* 0x000fe200078e020e */
[----:B------:R-:W-:-:S03]  /*02a0*/  MOV R0, RZ ;  /* 0x000000ff00007202 */ /* 0x000fc60000000f00 */
[----:B---3--:R-:W-:Y:S01]  /*02b0*/  IMAD.WIDE R16, R27, 0x4, R6 ;  /* 0x000000041b107825 */ /* 0x008fe200078e0206 */
[----:B------:R-:W-:Y:S01]  /*02c0*/  MOV R26, RZ ;  /* 0x000000ff001a7202 */ /* 0x000fe20000000f00 */
[----:B------:R-:W-:Y:S01]  /*02d0*/  HFMA2.MMA R5, -RZ, RZ, 0, 0 ;  /* 0x00000000ff057435 */ /* 0x000fe200000001ff */
[----:B------:R-:W3:Y:S01]  /*02e0*/  @!P0 LDG.E.EL R8, desc[UR4][R28.64] ;  /* 0x000000041c088981 */ /* 0x000ee2000c2e1900 */
[----:B------:R-:W-:-:S03]  /*02f0*/  IMAD.WIDE R14, R25, 0x4, R14 ;  /* 0x00000004190e7825 */ /* 0x000fc600078e020e */
[----:B------:R1:W3:Y:S04]  /*0300*/  @!P0 LDG.E.EL R11, desc[UR4][R16.64] ;  /* 0x00000004100b8981 */ /* 0x0002e8000c2e1900 */
[----:B------:R0:W3:Y:S02]  /*0310*/  @!P0 LDG.E.EL R9, desc[UR4][R14.64] ;  /* 0x000000040e098981 */ /* 0x0000e4000c2e1900 */
[--C-:B0-----:R-:W-:Y:S01]  /*0320*/  IMAD.WIDE R18, R27, 0x4, R12.reuse ;  /* 0x000000041b127825 */ /* 0x101fe200078e020c */
[----:B-1----:R-:W0:Y:S03]  /*0330*/  LDC.64 R16, c[0x0][0x210] ;  /* 0x00008400ff107b82 */ /* 0x002e260000000a00 */
[C---:B------:R-:W-:Y:S01]  /*0340*/  IMAD.WIDE R12, R25.reuse, 0x4, R12 ;  /* 0x00000004190c7825 */ /* 0x040fe200078e020c */
[----:B------:R-:W3:Y:S04]  /*0350*/  @!P0 LDG.E.EL R5, desc[UR4][R18.64] ;  /* 0x0000000412058981 */ /* 0x000ee8000c2e1900 */
[----:B------:R-:W1:Y:S01]  /*0360*/  LDC.64 R14, c[0x0][0x238] ;  /* 0x00008e00ff0e7b82 */ /* 0x000e620000000a00 */
[----:B------:R0:W3:Y:S01]  /*0370*/  @!P0 LDG.E.EL R0, desc[UR4][R12.64] ;  /* 0x000000040c008981 */ /* 0x0000e2000c2e1900 */
[----:B------:R-:W-:-:S04]  /*0380*/  IMAD.WIDE R6, R25, 0x4, R6 ;  /* 0x0000000419067825 */ /* 0x000fc800078e0206 */
[--C-:B------:R-:W-:Y:S01]  /*0390*/  IMAD.WIDE R28, R27, 0x4, R20.reuse ;  /* 0x000000041b1c7825 */ /* 0x100fe200078e0214 */
[----:B------:R0:W3:Y:S02]  /*03a0*/  @!P0 LDG.E.EL R26, desc[UR4][R6.64] ;  /* 0x00000004061a8981 */ /* 0x0000e4000c2e1900 */
[----:B0-----:R-:W0:Y:S01]  /*03b0*/  LDC.64 R12, c[0x0][0x258] ;  /* 0x00009600ff0c7b82 */ /* 0x001e220000000a00 */
[----:B------:R-:W-:Y:S01]  /*03c0*/  IMAD.WIDE R20, R25, 0x4, R20 ;  /* 0x0000000419147825 */ /* 0x000fe200078e0214 */
[----:B------:R-:W-:Y:S02]  /*03d0*/  CS2R R6, SRZ ;  /* 0x0000000000067805 */ /* 0x000fe4000001ff00 */
[----:B------:R-:W-:-:S04]  /*03e0*/  CS2R R18, SRZ ;  /* 0x0000000000127805 */ /* 0x000fc8000001ff00 */
[----:B------:R1:W3:Y:S02]  /*03f0*/  @!P0 LDG.E.EL R6, desc[UR4][R20.64] ;  /* 0x0000000414068981 */ /* 0x0002e4000c2e1900 */
[C---:B-1----:R-:W-:Y:S02]  /*0400*/  IMAD.WIDE R14, R4.reuse, 0x4, R14 ;  /* 0x00000004040e7825 */ /* 0x042fe400078e020e */
[----:B------:R0:W3:Y:S02]  /*0410*/  @!P0 LDG.E.EL R7, desc[UR4][R28.64] ;  /* 0x000000041c078981 */ /* 0x0000e4000c2e1900 */
[----:B------:R-:W-:Y:S01]  /*0420*/  IMAD.WIDE R20, R4, 0x4, R16 ;  /* 0x0000000404147825 */ /* 0x000fe200078e0210 */
[----:B------:R-:W-:-:S03]  /*0430*/  CS2R R16, SRZ ;  /* 0x0000000000107805 */ /* 0x000fc6000001ff00 */
[--C-:B0-----:R-:W-:Y:S01]  /*0440*/  IMAD.WIDE R28, R27, 0x4, R12.reuse ;  /* 0x000000041b1c7825 */ /* 0x101fe200078e020c */
[----:B------:R0:W3:Y:S03]  /*0450*/  @!P0 LDG.E.64 R18, desc[UR4][R20.64] ;  /* 0x0000000414128981 */ /* 0x0000e6000c1e1b00 */
[----:B------:R-:W-:Y:S01]  /*0460*/  IMAD.WIDE R12, R25, 0x4, R12 ;  /* 0x00000004190c7825 */ /* 0x000fe200078e020c */
[----:B------:R-:W-:Y:S01]  /*0470*/  HFMA2.MMA R25, -RZ, RZ, 0, 0 ;  /* 0x00000000ff197435 */ /* 0x000fe200000001ff */
[----:B------:R1:W5:Y:S01]  /*0480*/  @!P0 LDG.E.64 R16, desc[UR4][R14.64] ;  /* 0x000000040e108981 */ /* 0x000362000c1e1b00 */
[----:B------:R-:W-:-:S06]  /*0490*/  MOV R27, RZ ;  /* 0x000000ff001b7202 */ /* 0x000fcc0000000f00 */
[----:B------:R0:W5:Y:S04]  /*04a0*/  @!P0 LDG.E.EL R27, desc[UR4][R12.64] ;  /* 0x000000040c1b8981 */ /* 0x000168000c2e1900 */
[----:B------:R0:W5:Y:S01]  /*04b0*/  @!P0 LDG.E.EL R25, desc[UR4][R28.64] ;  /* 0x000000041c198981 */ /* 0x000162000c2e1900 */
[----:B--2---:R-:W-:Y:S01]  /*04c0*/  FADD R2, R2, 0.0010000000474974513054 ;  /* 0x3a83126f02027421 */ /* 0x004fe20000000000 */
[----:B------:R-:W-:-:S03]  /*04d0*/  FADD R3, R3, 0.0010000000474974513054 ;  /* 0x3a83126f03037421 */ /* 0x000fc60000000000 */
[----:B0-----:R-:W0:Y:S08]  /*04e0*/  MUFU.SQRT R20, R2 ;  /* 0x0000000200147308 */ /* 0x001e300000002000 */
[----:B------:R-:W2:Y:S01]  /*04f0*/  MUFU.SQRT R21, R3 ;  /* 0x0000000300157308 */ /* 0x000ea20000002000 */
[----:B----4-:R-:W-:Y:S01]  /*0500*/  FADD R22, R22, 0.0010000000474974513054 ;  /* 0x3a83126f16167421 */ /* 0x010fe20000000000 */
[----:B-1----:R-:W-:Y:S01]  /*0510*/  FADD R14, R10, 0.0010000000474974513054 ;  /* 0x3a83126f0a0e7421 */ /* 0x002fe20000000000 */
[----:B------:R-:W-:Y:S01]  /*0520*/  HFMA2.MMA R10, -RZ, RZ, 1.625, 0 ;  /* 0x3e800000ff0a7435 */ /* 0x000fe200000001ff */
[----:B0-----:R-:W-:-:S04]  /*0530*/  FSETP.GT.AND P6, PT, R20, 8.50705917302346158658e+37, PT ;  /* 0x7e8000001400780b */ /* 0x001fc80003fc4000 */
[----:B------:R-:W0:Y:S01]  /*0540*/  MUFU.SQRT R22, R22 ;  /* 0x0000001600167308 */ /* 0x000e220000002000 */
[----:B------:R-:W-:-:S07]  /*0550*/  FSETP.GEU.AND P1, PT, R20, 1.175494350822287508e-38, PT ;  /* 0x008000001400780b */ /* 0x000fce0003f2e000 */
[----:B------:R-:W1:Y:S01]  /*0560*/  MUFU.SQRT R15, R14 ;  /* 0x0000000e000f7308 */ /* 0x000e620000002000 */
[C---:B--2---:R-:W-:Y:S02]  /*0570*/  FSETP.GT.AND P2, PT, R21.reuse, 8.50705917302346158658e+37, PT ;  /* 0x7e8000001500780b */ /* 0x044fe40003f44000 */
[----:B------:R-:W-:Y:S01]  /*0580*/  FSETP.GEU.AND P3, PT, R21, 1.175494350822287508e-38, PT ;  /* 0x008000001500780b */ /* 0x000fe20003f6e000 */
[----:B------:R-:W-:Y:S01]  /*0590*/  @P6 FMUL R20, R20, 0.25 ;  /* 0x3e80000014146820 */ /* 0x000fe20000400000 */
[----:B------:R-:W-:Y:S02]  /*05a0*/  FSEL R2, R10, 1, P6 ;  /* 0x3f8000000a027808 */ /* 0x000fe40003000000 */
[----:B0-----:R-:W-:Y:S01]  /*05b0*/  FSETP.GT.AND P6, PT, R22, 8.50705917302346158658e+37, PT ;  /* 0x7e8000001600780b */ /* 0x001fe20003fc4000 */
[----:B------:R-:W-:Y:S02]  /*05c0*/  @!P1 FMUL R20, R20, 16777216 ;  /* 0x4b80000014149820 */ /* 0x000fe40000400000 */
[----:B------:R-:W-:Y:S01]  /*05d0*/  @!P1 FMUL R2, R2, 16777216 ;  /* 0x4b80000002029820 */ /* 0x000fe20000400000 */
[----:B------:R-:W-:-:S03]  /*05e0*/  FSETP.GEU.AND P1, PT, R22, 1.175494350822287508e-38, PT ;  /* 0x008000001600780b */ /* 0x000fc60003f2e000 */
[----:B------:R-:W-:Y:S01]  /*05f0*/  @P2 FMUL R21, R21, 0.25 ;  /* 0x3e80000015152820 */ /* 0x000fe20000400000 */
[C---:B-1----:R-:W-:Y:S02]  /*0600*/  FSETP.GT.AND P4, PT, R15.reuse, 8.50705917302346158658e+37, PT ;  /* 0x7e8000000f00780b */ /* 0x042fe40003f84000 */
[----:B------:R-:W-:Y:S01]  /*0610*/  FSETP.GEU.AND P5, PT, R15, 1.175494350822287508e-38, PT ;  /* 0x008000000f00780b */ /* 0x000fe20003fae000 */
[----:B------:R-:W-:Y:S01]  /*0620*/  @!P3 FMUL R21, R21, 16777216 ;  /* 0x4b8000001515b820 */ /* 0x000fe20000400000 */
[----:B------:R-:W0:Y:S01]  /*0630*/  MUFU.RCP R13, R20 ;  /* 0x00000014000d7308 */ /* 0x000e220000001000 */
[----:B------:R-:W-:Y:S01]  /*0640*/  @P6 FMUL R22, R22, 0.25 ;  /* 0x3e80000016166820 */ /* 0x000fe20000400000 */
[----:B------:R-:W-:-:S06]  /*0650*/  FSEL R3, R10, 1, P2 ;  /* 0x3f8000000a037808 */ /* 0x000fcc0001000000 */
[----:B------:R1:W2:Y:S01]  /*0660*/  MUFU.RCP R14, R21 ;  /* 0x00000015000e7308 */ /* 0x0002a20000001000 */
[----:B------:R-:W-:Y:S01]  /*0670*/  @P4 FMUL R15, R15, 0.25 ;  /* 0x3e8000000f0f4820 */ /* 0x000fe20000400000 */
[----:B------:R-:W-:Y:S01]  /*0680*/  @!P1 FMUL R22, R22, 16777216 ;  /* 0x4b80000016169820 */ /* 0x000fe20000400000 */
[----:B------:R-:W-:Y:S02]  /*0690*/  @!P3 FMUL R3, R3, 16777216 ;  /* 0x4b8000000303b820 */ /* 0x000fe40000400000 */
[----:B------:R-:W-:-:S03]  /*06a0*/  @!P5 FMUL R15, R15, 16777216 ;  /* 0x4b8000000f0fd820 */ /* 0x000fc60000400000 */
[----:B------:R-:W4:Y:S01]  /*06b0*/  MUFU.RCP R22, R22 ;  /* 0x0000001600167308 */ /* 0x000f220000001000 */
[----:B0-----:R-:W-:Y:S01]  /*06c0*/  FMUL R13, R13, R2 ;  /* 0x000000020d0d7220 */ /* 0x001fe20000400000 */
[----:B-1----:R-:W-:-:S06]  /*06d0*/  FSEL R21, R10, 1, P4 ;  /* 0x3f8000000a157808 */ /* 0x002fcc0002000000 */
[----:B------:R-:W0:Y:S01]  /*06e0*/  MUFU.RCP R12, R15 ;  /* 0x0000000f000c7308 */ /* 0x000e220000001000 */
[----:B--2---:R-:W-:Y:S02]  /*06f0*/  FMUL R14, R14, R3 ;  /* 0x000000030e0e7220 */ /* 0x004fe40000400000 */
[----:B------:R-:W1:Y:S01]  /*0700*/  LDC.64 R2, c[0x0][0x260] ;  /* 0x00009800ff027b82 */ /* 0x000e620000000a00 */
[----:B------:R-:W-:Y:S01]  /*0710*/  FSEL R29, R10, 1, P6 ;  /* 0x3f8000000a1d7808 */ /* 0x000fe20003000000 */
[----:B------:R-:W-:-:S04]  /*0720*/  @!P5 FMUL R21, R21, 16777216 ;  /* 0x4b8000001515d820 */ /* 0x000fc80000400000 */
[----:B------:R-:W-:-:S04]  /*0730*/  @!P1 FMUL R29, R29, 16777216 ;  /* 0x4b8000001d1d9820 */ /* 0x000fc80000400000 */
[----:B----4-:R-:W-:Y:S01]  /*0740*/  FMUL R10, R22, R29 ;  /* 0x0000001d160a7220 */ /* 0x010fe20000400000 */
[----:B0-----:R-:W-:Y:S01]  /*0750*/  FMUL R12, R12, R21 ;  /* 0x000000150c0c7220 */ /* 0x001fe20000400000 */
[----:B---3--:R-:W-:Y:S01]  /*0760*/  FADD R18, -R11, R18 ;  /* 0x000000120b127221 */ /* 0x008fe20000000100 */
[----:B------:R-:W-:Y:S01]  /*0770*/  FADD R19, -R26, R19 ;  /* 0x000000131a137221 */ /* 0x000fe20000000100 */
[----:B-----5:R-:W-:Y:S01]  /*0780*/  FADD R23, -R23, R16 ;  /* 0x0000001017177221 */ /* 0x020fe20000000100 */
[----:B------:R-:W-:Y:S01]  /*0790*/  FADD R17, -R24, R17 ;  /* 0x0000001118117221 */ /* 0x000fe20000000100 */
[----:B------:R-:W-:Y:S01]  /*07a0*/  FMUL R18, R13, R18 ;  /* 0x000000120d127220 */ /* 0x000fe20000400000 */
[----:B------:R-:W-:Y:S01]  /*07b0*/  FMUL R19, R14, R19 ;  /* 0x000000130e137220 */ /* 0x000fe20000400000 */
[----:B------:R-:W-:Y:S01]  /*07c0*/  FMUL R12, R12, R23 ;  /* 0x000000170c0c7220 */ /* 0x000fe20000400000 */
[----:B------:R-:W-:Y:S01]  /*07d0*/  FMUL R10, R10, R17 ;  /* 0x000000110a0a7220 */ /* 0x000fe20000400000 */
[----:B------:R-:W-:Y:S01]  /*07e0*/  FFMA R8, R18, R8, R5 ;  /* 0x0000000812087223 */ /* 0x000fe20000000005 */
[----:B------:R-:W-:-:S02]  /*07f0*/  FFMA R9, R19, R9, R0 ;  /* 0x0000000913097223 */ /* 0x000fc40000000000 */
[----:B------:R-:W-:Y:S01]  /*0800*/  FFMA R6, R10, R6, R27 ;  /* 0x000000060a067223 */ /* 0x000fe2000000001b */
[----:B------:R-:W-:Y:S01]  /*0810*/  FFMA R7, R12, R7, R25 ;  /* 0x000000070c077223 */ /* 0x000fe20000000019 */
[----:B-1----:R-:W-:-:S04]  /*0820*/  IMAD.WIDE R2, R4, 0x4, R2 ;  /* 0x0000000404027825 */ /* 0x002fc800078e0202 */
[----:B------:R-:W-:Y:S01]  /*0830*/  FADD R9, R6, R9 ;  /* 0x0000000906097221 */ /* 0x000fe20000000000 */
[----:B------:R-:W-:Y:S01]  /*0840*/  FADD R8, R7, R8 ;  /* 0x0000000807087221 */ /* 0x000fe20000000000 */
[----:B------:R-:W-:Y:S06]  /*0850*/  @P0 EXIT ;  /* 0x000000000000094d */ /* 0x000fec0003800000 */
[----:B------:R-:W-:Y:S01]  /*0860*/  STG.E.64 desc[UR4][R2.64], R8 ;  /* 0x0000000802007986 */ /* 0x000fe2000c101b04 */
[----:B------:R-:W-:Y:S05]  /*0870*/  EXIT ;  /* 0x000000000000794d */ /* 0x000fea0003800000 */
.L_x_0:
[----:B------:R-:W-:-:S00]  /*0880*/  BRA `(.L_x_0) ;  /* 0xfffffffc00fc7947 */ /* 0x000fc0000383ffff */
[----:B------:R-:W-:-:S00]  /*0890*/  NOP ;  /* 0x0000000000007918 */ /* 0x000fc00000000000 */
        /* <DEDUP_REMOVED lines=14> */
.L_x_1:


//--------------------- .nv.global.init           --------------------------
	.section	.nv.global.init,"aw",@progbits
.nv.global.init:
	.type		_$_str,@object
	.size		_$_str,(_$_str_$_2 - _$_str)
_$_str:
        /*0000*/ 	.byte	0x5f, 0x5f, 0x43, 0x55, 0x44, 0x41, 0x5f, 0x46, 0x54, 0x5a, 0x00
	.type		_$_str_$_2,@object
	.size		_$_str_$_2,(.L_1 - _$_str_$_2)
_$_str_$_2:
        /*000b*/ 	.byte	0x5f, 0x5f, 0x43, 0x55, 0x44, 0x41, 0x5f, 0x50, 0x52, 0x45, 0x43, 0x5f, 0x53, 0x51, 0x52, 0x54
        /*001b*/ 	.byte	0x00
.L_1:


//--------------------- .nv.constant0.triton_poi_fused__native_batch_norm_legit_no_training_add_6 --------------------------
	.section	.nv.constant0.triton_poi_fused__native_batch_norm_legit_no_training_add_6,"a",@progbits
	.sectionflags	@""
	.align	4
.nv.constant0.triton_poi_fused__native_batch_norm_legit_no_training_add_6:
	.zero		620
